//
// Generated by NVIDIA NVVM Compiler
//
// Compiler Build ID: CL-36424714
// Cuda compilation tools, release 13.0, V13.0.88
// Based on NVVM 20.0.0
//

.version 9.0
.target sm_100
.address_size 64

	// .globl	_Z10testAssertv
.extern .func __assertfail
(
	.param .b64 __assertfail_param_0,
	.param .b64 __assertfail_param_1,
	.param .b32 __assertfail_param_2,
	.param .b64 __assertfail_param_3,
	.param .b64 __assertfail_param_4
)
;
.global .align 1 .b8 __unnamed_1[18] = {118, 111, 105, 100, 32, 116, 101, 115, 116, 65, 115, 115, 101, 114, 116, 40, 41};
.global .align 1 .b8 $str$1[27] = {47, 116, 109, 112, 47, 115, 97, 115, 115, 95, 99, 117, 95, 118, 122, 102, 50, 57, 116, 48, 55, 47, 107, 46, 99, 117};
.global .align 1 .b8 $str$2[14] = {115, 104, 111, 117, 108, 100, 95, 98, 101, 95, 111, 110, 101};

.visible .entry _Z10testAssertv()
{
	.reg .b64 	%rd<7>;

	mov.u64 	%rd1, $str$2;
	cvta.global.u64 	%rd2, %rd1;
	mov.u64 	%rd3, $str$1;
	cvta.global.u64 	%rd4, %rd3;
	mov.u64 	%rd5, __unnamed_1;
	cvta.global.u64 	%rd6, %rd5;
	{ // callseq 0, 0
	.param .b64 param0;
	st.param.b64 	[param0], %rd2;
	.param .b64 param1;
	st.param.b64 	[param1], %rd4;
	.param .b32 param2;
	st.param.b32 	[param2], 14;
	.param .b64 param3;
	st.param.b64 	[param3], %rd6;
	.param .b64 param4;
	st.param.b64 	[param4], 1;
	call.uni 
	__assertfail, 
	(
	param0, 
	param1, 
	param2, 
	param3, 
	param4
	);
	} // callseq 0
	ret;

}


// ===== COMPILED SASS (sm_100) =====

	.target	sm_100

	.elftype	@"ET_EXEC"


//--------------------- .note.nv.tkinfo           --------------------------
	.section	.note.nv.tkinfo,"",@"SHT_NOTE"
	.sectionflags	@"SHF_NOTE_NV_TKINFO"
	.tkinfo
        /*0018*/ 	.word	0x00000002
        /*0030*/ 	.string	""
        /*0030*/ 	.string	"ptxas"
        /*0030*/ 	.string	"Cuda compilation tools, release 13.0, V13.0.88"
        /*0030*/ 	.string	"Build cuda_13.0.r13.0/compiler.36424714_0"
        /*0030*/ 	.string	"-arch sm_100 -m 64 "



//--------------------- .note.nv.cuinfo           --------------------------
	.section	.note.nv.cuinfo,"",@"SHT_NOTE"
	.sectionflags	@"SHF_NOTE_NV_CUINFO"
        /*0018*/ 	.short	0x0002
        /*001a*/ 	.short	0x0064
        /*001c*/ 	.short	0x0082
	.zero		2


//--------------------- .nv.info                  --------------------------
	.section	.nv.info,"",@"SHT_CUDA_INFO"
	.align	4


	//----- nvinfo : EIATTR_REGCOUNT
	.align		4
        /*0000*/ 	.byte	0x04, 0x2f
        /*0002*/ 	.short	(.L_4 - .L_3)
	.align		4
.L_3:
        /*0004*/ 	.word	index@(_Z10testAssertv)
        /*0008*/ 	.word	0x00000018


	//----- nvinfo : EIATTR_FRAME_SIZE
	.align		4
.L_4:
        /*000c*/ 	.byte	0x04, 0x11
        /*000e*/ 	.short	(.L_6 - .L_5)
	.align		4
.L_5:
        /*0010*/ 	.word	index@(_Z10testAssertv)
        /*0014*/ 	.word	0x00000000


	//----- nvinfo : EIATTR_MIN_STACK_SIZE
	.align		4
.L_6:
        /*0018*/ 	.byte	0x04, 0x12
        /*001a*/ 	.short	(.L_8 - .L_7)
	.align		4
.L_7:
        /*001c*/ 	.word	index@(_Z10testAssertv)
        /*0020*/ 	.word	0x00000000
.L_8:


//--------------------- .nv.compat                --------------------------
	.section	.nv.compat,"",@"SHT_CUDA_COMPAT_INFO"
	.align	4
        /*0000*/ 	.byte	0x02, 0x09, 0x00, 0x00, 0x02, 0x02, 0x01, 0x00, 0x02, 0x05, 0x05, 0x00, 0x03, 0x07, 0x01, 0x01
        /*0010*/ 	.byte	0x02, 0x03, 0x00, 0x00, 0x02, 0x06, 0x01, 0x00, 0x04, 0x0b, 0x08, 0x00, 0x09, 0x00, 0x00, 0x00
        /*0020*/ 	.byte	0x00, 0x00, 0x00, 0x00


//--------------------- .nv.info._Z10testAssertv  --------------------------
	.section	.nv.info._Z10testAssertv,"",@"SHT_CUDA_INFO"
	.sectionflags	@""
	.align	4


	//----- nvinfo : EIATTR_CUDA_API_VERSION
	.align		4
        /*0000*/ 	.byte	0x04, 0x37
        /*0002*/ 	.short	(.L_10 - .L_9)
.L_9:
        /*0004*/ 	.word	0x00000082


	//----- nvinfo : EIATTR_SPARSE_MMA_MASK
	.align		4
.L_10:
        /*0008*/ 	.byte	0x03, 0x50
        /*000a*/ 	.short	0x0000


	//----- nvinfo : EIATTR_MAXREG_COUNT
	.align		4
        /*000c*/ 	.byte	0x03, 0x1b
        /*000e*/ 	.short	0x00ff


	//----- nvinfo : EIATTR_EXTERNS
	.align		4
        /*0010*/ 	.byte	0x04, 0x0f
        /*0012*/ 	.short	(.L_12 - .L_11)


	//   ....[0]....
	.align		4
.L_11:
        /*0014*/ 	.word	index@(__assertfail)


	//----- nvinfo : EIATTR_MERCURY_ISA_VERSION
	.align		4
.L_12:
        /*0018*/ 	.byte	0x03, 0x5f
        /*001a*/ 	.short	0x0101


	//----- nvinfo : EIATTR_VRC_CTA_INIT_COUNT
	.align		4
        /*001c*/ 	.byte	0x02, 0x4a
	.zero		1
	.zero		1


	//----- nvinfo : EIATTR_SYSCALL_OFFSETS
	.align		4
        /*0020*/ 	.byte	0x04, 0x46
        /*0022*/ 	.short	(.L_14 - .L_13)


	//   ....[0]....
.L_13:
        /*0024*/ 	.word	0x00000100


	//----- nvinfo : EIATTR_EXIT_INSTR_OFFSETS
	.align		4
.L_14:
        /*0028*/ 	.byte	0x04, 0x1c
        /*002a*/ 	.short	(.L_16 - .L_15)


	//   ....[0]....
.L_15:
        /*002c*/ 	.word	0x00000110


	//----- nvinfo : EIATTR_SW_WAR
	.align		4
.L_16:
        /*0030*/ 	.byte	0x04, 0x36
        /*0032*/ 	.short	(.L_18 - .L_17)
.L_17:
        /*0034*/ 	.word	0x00000008
.L_18:


//--------------------- .nv.callgraph             --------------------------
	.section	.nv.callgraph,"",@"SHT_CUDA_CALLGRAPH"
	.align	4
	.sectionentsize	8
	.align		4
        /*0000*/ 	.word	0x00000000
	.align		4
        /*0004*/ 	.word	0xffffffff
	.align		4
        /*0008*/ 	.word	index@(_Z10testAssertv)
	.align		4
        /*000c*/ 	.word	index@(__assertfail)
	.align		4
        /*0010*/ 	.word	0x00000000
	.align		4
        /*0014*/ 	.word	0xfffffffe
	.align		4
        /*0018*/ 	.word	0x00000000
	.align		4
        /*001c*/ 	.word	0xfffffffd
	.align		4
        /*0020*/ 	.word	0x00000000
	.align		4
        /*0024*/ 	.word	0xfffffffc


//--------------------- .nv.constant4             --------------------------
	.section	.nv.constant4,"a",@progbits
	.align	8
	.align		8
.nv.constant4:
        /*0000*/ 	.dword	__assertfail
	.align		8
        /*0008*/ 	.dword	__unnamed_1
	.align		8
        /*0010*/ 	.dword	$str$1
	.align		8
        /*0018*/ 	.dword	$str$2


//--------------------- .text._Z10testAssertv     --------------------------
	.section	.text._Z10testAssertv,"ax",@progbits
	.align	128
        .global         _Z10testAssertv
        .type           _Z10testAssertv,@function
        .size           _Z10testAssertv,(.L_x_2 - _Z10testAssertv)
        .other          _Z10testAssertv,@"STO_CUDA_ENTRY STV_DEFAULT"
_Z10testAssertv:
.text._Z10testAssertv:
[----:B------:R-:W0:Y:S01]  /*0000*/  LDC R1, c[0x0][0x37c] ;  /* 0x0000df00ff017b82 */ /* 0x000e220000000800 */
[----:B------:R-:W-:Y:S01]  /*0010*/  MOV R0, 0x0 ;  /* 0x0000000000007802 */ /* 0x000fe20000000f00 */
[----:B------:R-:W1:Y:S01]  /*0020*/  LDCU.64 UR4, c[0x4][0x18] ;  /* 0x01000300ff0477ac */ /* 0x000e620008000a00 */
[----:B------:R-:W-:Y:S02]  /*0030*/  HFMA2 R12, -RZ, RZ, 0, 5.9604644775390625e-08 ;  /* 0x00000001ff0c7431 */ /* 0x000fe400000001ff */
[----:B------:R-:W-:-:S03]  /*0040*/  IMAD.MOV.U32 R8, RZ, RZ, 0xe ;  /* 0x0000000eff087424 */ /* 0x000fc600078e00ff */
[----:B------:R2:W3:Y:S01]  /*0050*/  LDC.64 R2, c[0x4][R0] ;  /* 0x0100000000027b82 */ /* 0x0004e20000000a00 */
[----:B------:R-:W4:Y:S01]  /*0060*/  LDCU.64 UR6, c[0x4][0x10] ;  /* 0x01000200ff0677ac */ /* 0x000f220008000a00 */
[----:B------:R-:W-:Y:S01]  /*0070*/  IMAD.MOV.U32 R13, RZ, RZ, RZ ;  /* 0x000000ffff0d7224 */ /* 0x000fe200078e00ff */
[----:B------:R-:W5:Y:S01]  /*0080*/  LDCU.64 UR8, c[0x4][0x8] ;  /* 0x01000100ff0877ac */ /* 0x000f620008000a00 */
[----:B-1----:R-:W-:Y:S01]  /*0090*/  IMAD.U32 R4, RZ, RZ, UR4 ;  /* 0x00000004ff047e24 */ /* 0x002fe2000f8e00ff */
[----:B------:R-:W-:Y:S01]  /*00a0*/  MOV R5, UR5 ;  /* 0x0000000500057c02 */ /* 0x000fe20008000f00 */
[----:B----4-:R-:W-:Y:S01]  /*00b0*/  IMAD.U32 R6, RZ, RZ, UR6 ;  /* 0x00000006ff067e24 */ /* 0x010fe2000f8e00ff */
[----:B------:R-:W-:Y:S01]  /*00c0*/  MOV R7, UR7 ;  /* 0x0000000700077c02 */ /* 0x000fe20008000f00 */
[----:B-----5:R-:W-:Y:S01]  /*00d0*/  IMAD.U32 R10, RZ, RZ, UR8 ;  /* 0x00000008ff0a7e24 */ /* 0x020fe2000f8e00ff */
[----:B--2---:R-:W-:-:S07]  /*00e0*/  MOV R11, UR9 ;  /* 0x00000009000b7c02 */ /* 0x004fce0008000f00 */
[----:B------:R-:W-:-:S07]  /*00f0*/  LEPC R20, `(.L_x_0) ;  /* 0x000000001014794e */ /* 0x000fce0000000000 */
[----:B0--3--:R-:W-:Y:S05]  /*0100*/  CALL.ABS.NOINC R2 ;  /* 0x0000000002007343 */ /* 0x009fea0003c00000 */
.L_x_0:
[----:B------:R-:W-:Y:S05]  /*0110*/  EXIT ;  /* 0x000000000000794d */ /* 0x000fea0003800000 */
.L_x_1:
[----:B------:R-:W-:-:S00]  /*0120*/  BRA `(.L_x_1) ;  /* 0xfffffffc00fc7947 */ /* 0x000fc0000383ffff */
[----:B------:R-:W-:-:S00]  /*0130*/  NOP ;  /* 0x0000000000007918 */ /* 0x000fc00000000000 */
        /* <DEDUP_REMOVED lines=12> */
.L_x_2:


//--------------------- .nv.global.init           --------------------------
	.section	.nv.global.init,"aw",@progbits
.nv.global.init:
	.type		$str$2,@object
	.size		$str$2,(__unnamed_1 - $str$2)
$str$2:
        /*0000*/ 	.byte	0x73, 0x68, 0x6f, 0x75, 0x6c, 0x64, 0x5f, 0x62, 0x65, 0x5f, 0x6f, 0x6e, 0x65, 0x00
	.type		__unnamed_1,@object
	.size		__unnamed_1,($str$1 - __unnamed_1)
__unnamed_1:
        /*000e*/ 	.byte	0x76, 0x6f, 0x69, 0x64, 0x20, 0x74, 0x65, 0x73, 0x74, 0x41, 0x73, 0x73, 0x65, 0x72, 0x74, 0x28
        /*001e*/ 	.byte	0x29, 0x00
	.type		$str$1,@object
	.size		$str$1,(.L_1 - $str$1)
$str$1:
        /*0020*/ 	.byte	0x2f, 0x74, 0x6d, 0x70, 0x2f, 0x73, 0x61, 0x73, 0x73, 0x5f, 0x63, 0x75, 0x5f, 0x76, 0x7a, 0x66
        /*0030*/ 	.byte	0x32, 0x39, 0x74, 0x30, 0x37, 0x2f, 0x6b, 0x2e, 0x63, 0x75, 0x00
.L_1:


//--------------------- .nv.shared.reserved.0     --------------------------
	.section	.nv.shared.reserved.0,"aw",@nobits
	.weak		__nv_reservedSMEM_offset_0_alias
	.size		__nv_reservedSMEM_offset_0_alias, 0, 64
	.other		__nv_reservedSMEM_offset_0_alias,@"STO_CUDA_RESERVED_SHARED STV_DEFAULT"
__nv_reservedSMEM_offset_0_alias:
	.zero		0
	.zero		64


//--------------------- .nv.constant0._Z10testAssertv --------------------------
	.section	.nv.constant0._Z10testAssertv,"a",@progbits
	.sectionflags	@""
	.align	4
.nv.constant0._Z10testAssertv:
	.zero		896


//--------------------- SYMBOLS --------------------------

	.type		.nv.reservedSmem.offset0,@object
	.size		.nv.reservedSmem.offset0,0x4
	.type		__assertfail,@function
